//
// Generated by NVIDIA NVVM Compiler
//
// Compiler Build ID: CL-36424714
// Cuda compilation tools, release 13.0, V13.0.88
// Based on NVVM 20.0.0
//

.version 9.0
.target sm_100
.address_size 64

	// .globl	_Z12matmulKernelPiS_S_i
// _ZZ12matmulKernelPiS_S_iE3Mds has been demoted
// _ZZ12matmulKernelPiS_S_iE3Nds has been demoted

.visible .entry _Z12matmulKernelPiS_S_i(
	.param .u64 .ptr .align 1 _Z12matmulKernelPiS_S_i_param_0,
	.param .u64 .ptr .align 1 _Z12matmulKernelPiS_S_i_param_1,
	.param .u64 .ptr .align 1 _Z12matmulKernelPiS_S_i_param_2,
	.param .u32 _Z12matmulKernelPiS_S_i_param_3
)
{
	.reg .pred 	%p<8>;
	.reg .b32 	%r<470>;
	.reg .b64 	%rd<40>;
	// demoted variable
	.shared .align 4 .b8 _ZZ12matmulKernelPiS_S_iE3Mds[1024];
	// demoted variable
	.shared .align 4 .b8 _ZZ12matmulKernelPiS_S_iE3Nds[1024];
	ld.param.u32 	%r40, [_Z12matmulKernelPiS_S_i_param_3];
	mov.u32 	%r42, %ctaid.x;
	mov.u32 	%r43, %ctaid.y;
	mov.u32 	%r1, %tid.x;
	mov.u32 	%r2, %tid.y;
	shl.b32 	%r44, %r43, 4;
	add.s32 	%r3, %r44, %r2;
	shl.b32 	%r4, %r42, 4;
	add.s32 	%r5, %r4, %r1;
	shr.s32 	%r45, %r40, 31;
	shr.u32 	%r46, %r45, 28;
	add.s32 	%r47, %r40, %r46;
	shr.s32 	%r6, %r47, 4;
	setp.lt.s32 	%p1, %r40, 16;
	mov.b32 	%r469, 0;
	@%p1 bra 	$L__BB0_9;
	mad.lo.s32 	%r460, %r40, %r3, %r1;
	shl.b32 	%r50, %r2, 6;
	mov.u32 	%r51, _ZZ12matmulKernelPiS_S_iE3Mds;
	add.s32 	%r8, %r51, %r50;
	add.s32 	%r52, %r6, -1;
	setp.lt.u32 	%p2, %r52, 3;
	mov.b32 	%r467, 0;
	mov.u32 	%r469, %r467;
	@%p2 bra 	$L__BB0_4;
	and.b32  	%r467, %r6, 134217724;
	neg.s32 	%r461, %r467;
	add.s32 	%r55, %r2, 48;
	mad.lo.s32 	%r56, %r40, %r55, %r1;
	add.s32 	%r459, %r56, %r4;
	add.s32 	%r57, %r2, 32;
	mad.lo.s32 	%r58, %r40, %r57, %r1;
	add.s32 	%r458, %r58, %r4;
	add.s32 	%r59, %r2, 16;
	mad.lo.s32 	%r60, %r40, %r59, %r1;
	add.s32 	%r457, %r60, %r4;
	mad.lo.s32 	%r61, %r2, %r40, %r1;
	add.s32 	%r456, %r61, %r4;
	mov.b32 	%r469, 0;
$L__BB0_3:
	.pragma "nounroll";
	ld.param.u64 	%rd36, [_Z12matmulKernelPiS_S_i_param_1];
	ld.param.u64 	%rd33, [_Z12matmulKernelPiS_S_i_param_0];
	cvta.to.global.u64 	%rd4, %rd33;
	mul.wide.s32 	%rd5, %r460, 4;
	add.s64 	%rd6, %rd4, %rd5;
	ld.global.u32 	%r62, [%rd6];
	shl.b32 	%r64, %r1, 2;
	add.s32 	%r65, %r8, %r64;
	st.shared.u32 	[%r65], %r62;
	cvta.to.global.u64 	%rd7, %rd36;
	mul.wide.u32 	%rd8, %r456, 4;
	add.s64 	%rd9, %rd7, %rd8;
	ld.global.u32 	%r66, [%rd9];
	mov.u32 	%r68, _ZZ12matmulKernelPiS_S_iE3Nds;
	add.s32 	%r69, %r68, %r64;
	add.s32 	%r70, %r69, %r50;
	st.shared.u32 	[%r70], %r66;
	bar.sync 	0;
	ld.shared.u32 	%r71, [%r8];
	ld.shared.u32 	%r72, [%r69];
	mad.lo.s32 	%r73, %r72, %r71, %r469;
	ld.shared.u32 	%r74, [%r8+4];
	ld.shared.u32 	%r75, [%r69+64];
	mad.lo.s32 	%r76, %r75, %r74, %r73;
	ld.shared.u32 	%r77, [%r8+8];
	ld.shared.u32 	%r78, [%r69+128];
	mad.lo.s32 	%r79, %r78, %r77, %r76;
	ld.shared.u32 	%r80, [%r8+12];
	ld.shared.u32 	%r81, [%r69+192];
	mad.lo.s32 	%r82, %r81, %r80, %r79;
	ld.shared.u32 	%r83, [%r8+16];
	ld.shared.u32 	%r84, [%r69+256];
	mad.lo.s32 	%r85, %r84, %r83, %r82;
	ld.shared.u32 	%r86, [%r8+20];
	ld.shared.u32 	%r87, [%r69+320];
	mad.lo.s32 	%r88, %r87, %r86, %r85;
	ld.shared.u32 	%r89, [%r8+24];
	ld.shared.u32 	%r90, [%r69+384];
	mad.lo.s32 	%r91, %r90, %r89, %r88;
	ld.shared.u32 	%r92, [%r8+28];
	ld.shared.u32 	%r93, [%r69+448];
	mad.lo.s32 	%r94, %r93, %r92, %r91;
	ld.shared.u32 	%r95, [%r8+32];
	ld.shared.u32 	%r96, [%r69+512];
	mad.lo.s32 	%r97, %r96, %r95, %r94;
	ld.shared.u32 	%r98, [%r8+36];
	ld.shared.u32 	%r99, [%r69+576];
	mad.lo.s32 	%r100, %r99, %r98, %r97;
	ld.shared.u32 	%r101, [%r8+40];
	ld.shared.u32 	%r102, [%r69+640];
	mad.lo.s32 	%r103, %r102, %r101, %r100;
	ld.shared.u32 	%r104, [%r8+44];
	ld.shared.u32 	%r105, [%r69+704];
	mad.lo.s32 	%r106, %r105, %r104, %r103;
	ld.shared.u32 	%r107, [%r8+48];
	ld.shared.u32 	%r108, [%r69+768];
	mad.lo.s32 	%r109, %r108, %r107, %r106;
	ld.shared.u32 	%r110, [%r8+52];
	ld.shared.u32 	%r111, [%r69+832];
	mad.lo.s32 	%r112, %r111, %r110, %r109;
	ld.shared.u32 	%r113, [%r8+56];
	ld.shared.u32 	%r114, [%r69+896];
	mad.lo.s32 	%r115, %r114, %r113, %r112;
	ld.shared.u32 	%r116, [%r8+60];
	ld.shared.u32 	%r117, [%r69+960];
	mad.lo.s32 	%r118, %r117, %r116, %r115;
	bar.sync 	0;
	ld.global.u32 	%r119, [%rd6+64];
	st.shared.u32 	[%r65], %r119;
	mul.wide.u32 	%rd10, %r457, 4;
	add.s64 	%rd11, %rd7, %rd10;
	ld.global.u32 	%r120, [%rd11];
	st.shared.u32 	[%r70], %r120;
	bar.sync 	0;
	ld.shared.u32 	%r121, [%r8];
	ld.shared.u32 	%r122, [%r69];
	mad.lo.s32 	%r123, %r122, %r121, %r118;
	ld.shared.u32 	%r124, [%r8+4];
	ld.shared.u32 	%r125, [%r69+64];
	mad.lo.s32 	%r126, %r125, %r124, %r123;
	ld.shared.u32 	%r127, [%r8+8];
	ld.shared.u32 	%r128, [%r69+128];
	mad.lo.s32 	%r129, %r128, %r127, %r126;
	ld.shared.u32 	%r130, [%r8+12];
	ld.shared.u32 	%r131, [%r69+192];
	mad.lo.s32 	%r132, %r131, %r130, %r129;
	ld.shared.u32 	%r133, [%r8+16];
	ld.shared.u32 	%r134, [%r69+256];
	mad.lo.s32 	%r135, %r134, %r133, %r132;
	ld.shared.u32 	%r136, [%r8+20];
	ld.shared.u32 	%r137, [%r69+320];
	mad.lo.s32 	%r138, %r137, %r136, %r135;
	ld.shared.u32 	%r139, [%r8+24];
	ld.shared.u32 	%r140, [%r69+384];
	mad.lo.s32 	%r141, %r140, %r139, %r138;
	ld.shared.u32 	%r142, [%r8+28];
	ld.shared.u32 	%r143, [%r69+448];
	mad.lo.s32 	%r144, %r143, %r142, %r141;
	ld.shared.u32 	%r145, [%r8+32];
	ld.shared.u32 	%r146, [%r69+512];
	mad.lo.s32 	%r147, %r146, %r145, %r144;
	ld.shared.u32 	%r148, [%r8+36];
	ld.shared.u32 	%r149, [%r69+576];
	mad.lo.s32 	%r150, %r149, %r148, %r147;
	ld.shared.u32 	%r151, [%r8+40];
	ld.shared.u32 	%r152, [%r69+640];
	mad.lo.s32 	%r153, %r152, %r151, %r150;
	ld.shared.u32 	%r154, [%r8+44];
	ld.shared.u32 	%r155, [%r69+704];
	mad.lo.s32 	%r156, %r155, %r154, %r153;
	ld.shared.u32 	%r157, [%r8+48];
	ld.shared.u32 	%r158, [%r69+768];
	mad.lo.s32 	%r159, %r158, %r157, %r156;
	ld.shared.u32 	%r160, [%r8+52];
	ld.shared.u32 	%r161, [%r69+832];
	mad.lo.s32 	%r162, %r161, %r160, %r159;
	ld.shared.u32 	%r163, [%r8+56];
	ld.shared.u32 	%r164, [%r69+896];
	mad.lo.s32 	%r165, %r164, %r163, %r162;
	ld.shared.u32 	%r166, [%r8+60];
	ld.shared.u32 	%r167, [%r69+960];
	mad.lo.s32 	%r168, %r167, %r166, %r165;
	bar.sync 	0;
	ld.global.u32 	%r169, [%rd6+128];
	st.shared.u32 	[%r65], %r169;
	mul.wide.u32 	%rd12, %r458, 4;
	add.s64 	%rd13, %rd7, %rd12;
	ld.global.u32 	%r170, [%rd13];
	st.shared.u32 	[%r70], %r170;
	bar.sync 	0;
	ld.shared.u32 	%r171, [%r8];
	ld.shared.u32 	%r172, [%r69];
	mad.lo.s32 	%r173, %r172, %r171, %r168;
	ld.shared.u32 	%r174, [%r8+4];
	ld.shared.u32 	%r175, [%r69+64];
	mad.lo.s32 	%r176, %r175, %r174, %r173;
	ld.shared.u32 	%r177, [%r8+8];
	ld.shared.u32 	%r178, [%r69+128];
	mad.lo.s32 	%r179, %r178, %r177, %r176;
	ld.shared.u32 	%r180, [%r8+12];
	ld.shared.u32 	%r181, [%r69+192];
	mad.lo.s32 	%r182, %r181, %r180, %r179;
	ld.shared.u32 	%r183, [%r8+16];
	ld.shared.u32 	%r184, [%r69+256];
	mad.lo.s32 	%r185, %r184, %r183, %r182;
	ld.shared.u32 	%r186, [%r8+20];
	ld.shared.u32 	%r187, [%r69+320];
	mad.lo.s32 	%r188, %r187, %r186, %r185;
	ld.shared.u32 	%r189, [%r8+24];
	ld.shared.u32 	%r190, [%r69+384];
	mad.lo.s32 	%r191, %r190, %r189, %r188;
	ld.shared.u32 	%r192, [%r8+28];
	ld.shared.u32 	%r193, [%r69+448];
	mad.lo.s32 	%r194, %r193, %r192, %r191;
	ld.shared.u32 	%r195, [%r8+32];
	ld.shared.u32 	%r196, [%r69+512];
	mad.lo.s32 	%r197, %r196, %r195, %r194;
	ld.shared.u32 	%r198, [%r8+36];
	ld.shared.u32 	%r199, [%r69+576];
	mad.lo.s32 	%r200, %r199, %r198, %r197;
	ld.shared.u32 	%r201, [%r8+40];
	ld.shared.u32 	%r202, [%r69+640];
	mad.lo.s32 	%r203, %r202, %r201, %r200;
	ld.shared.u32 	%r204, [%r8+44];
	ld.shared.u32 	%r205, [%r69+704];
	mad.lo.s32 	%r206, %r205, %r204, %r203;
	ld.shared.u32 	%r207, [%r8+48];
	ld.shared.u32 	%r208, [%r69+768];
	mad.lo.s32 	%r209, %r208, %r207, %r206;
	ld.shared.u32 	%r210, [%r8+52];
	ld.shared.u32 	%r211, [%r69+832];
	mad.lo.s32 	%r212, %r211, %r210, %r209;
	ld.shared.u32 	%r213, [%r8+56];
	ld.shared.u32 	%r214, [%r69+896];
	mad.lo.s32 	%r215, %r214, %r213, %r212;
	ld.shared.u32 	%r216, [%r8+60];
	ld.shared.u32 	%r217, [%r69+960];
	mad.lo.s32 	%r218, %r217, %r216, %r215;
	bar.sync 	0;
	ld.global.u32 	%r219, [%rd6+192];
	st.shared.u32 	[%r65], %r219;
	mul.wide.u32 	%rd14, %r459, 4;
	add.s64 	%rd15, %rd7, %rd14;
	ld.global.u32 	%r220, [%rd15];
	st.shared.u32 	[%r70], %r220;
	bar.sync 	0;
	ld.shared.u32 	%r221, [%r8];
	ld.shared.u32 	%r222, [%r69];
	mad.lo.s32 	%r223, %r222, %r221, %r218;
	ld.shared.u32 	%r224, [%r8+4];
	ld.shared.u32 	%r225, [%r69+64];
	mad.lo.s32 	%r226, %r225, %r224, %r223;
	ld.shared.u32 	%r227, [%r8+8];
	ld.shared.u32 	%r228, [%r69+128];
	mad.lo.s32 	%r229, %r228, %r227, %r226;
	ld.shared.u32 	%r230, [%r8+12];
	ld.shared.u32 	%r231, [%r69+192];
	mad.lo.s32 	%r232, %r231, %r230, %r229;
	ld.shared.u32 	%r233, [%r8+16];
	ld.shared.u32 	%r234, [%r69+256];
	mad.lo.s32 	%r235, %r234, %r233, %r232;
	ld.shared.u32 	%r236, [%r8+20];
	ld.shared.u32 	%r237, [%r69+320];
	mad.lo.s32 	%r238, %r237, %r236, %r235;
	ld.shared.u32 	%r239, [%r8+24];
	ld.shared.u32 	%r240, [%r69+384];
	mad.lo.s32 	%r241, %r240, %r239, %r238;
	ld.shared.u32 	%r242, [%r8+28];
	ld.shared.u32 	%r243, [%r69+448];
	mad.lo.s32 	%r244, %r243, %r242, %r241;
	ld.shared.u32 	%r245, [%r8+32];
	ld.shared.u32 	%r246, [%r69+512];
	mad.lo.s32 	%r247, %r246, %r245, %r244;
	ld.shared.u32 	%r248, [%r8+36];
	ld.shared.u32 	%r249, [%r69+576];
	mad.lo.s32 	%r250, %r249, %r248, %r247;
	ld.shared.u32 	%r251, [%r8+40];
	ld.shared.u32 	%r252, [%r69+640];
	mad.lo.s32 	%r253, %r252, %r251, %r250;
	ld.shared.u32 	%r254, [%r8+44];
	ld.shared.u32 	%r255, [%r69+704];
	mad.lo.s32 	%r256, %r255, %r254, %r253;
	ld.shared.u32 	%r257, [%r8+48];
	ld.shared.u32 	%r258, [%r69+768];
	mad.lo.s32 	%r259, %r258, %r257, %r256;
	ld.shared.u32 	%r260, [%r8+52];
	ld.shared.u32 	%r261, [%r69+832];
	mad.lo.s32 	%r262, %r261, %r260, %r259;
	ld.shared.u32 	%r263, [%r8+56];
	ld.shared.u32 	%r264, [%r69+896];
	mad.lo.s32 	%r265, %r264, %r263, %r262;
	ld.shared.u32 	%r266, [%r8+60];
	ld.shared.u32 	%r267, [%r69+960];
	mad.lo.s32 	%r469, %r267, %r266, %r265;
	bar.sync 	0;
	add.s32 	%r461, %r461, 4;
	add.s32 	%r460, %r460, 64;
	shl.b32 	%r268, %r40, 6;
	add.s32 	%r459, %r459, %r268;
	add.s32 	%r458, %r458, %r268;
	add.s32 	%r457, %r457, %r268;
	add.s32 	%r456, %r456, %r268;
	setp.ne.s32 	%p3, %r461, 0;
	@%p3 bra 	$L__BB0_3;
$L__BB0_4:
	and.b32  	%r32, %r6, 3;
	setp.eq.s32 	%p4, %r32, 0;
	@%p4 bra 	$L__BB0_9;
	setp.eq.s32 	%p5, %r32, 1;
	@%p5 bra 	$L__BB0_7;
	ld.param.u64 	%rd37, [_Z12matmulKernelPiS_S_i_param_1];
	ld.param.u64 	%rd34, [_Z12matmulKernelPiS_S_i_param_0];
	shl.b32 	%r270, %r467, 4;
	mad.lo.s32 	%r275, %r40, %r3, %r1;
	add.s32 	%r276, %r275, %r270;
	cvta.to.global.u64 	%rd16, %rd34;
	mul.wide.s32 	%rd17, %r276, 4;
	add.s64 	%rd18, %rd16, %rd17;
	ld.global.u32 	%r277, [%rd18];
	shl.b32 	%r278, %r1, 2;
	add.s32 	%r279, %r8, %r278;
	st.shared.u32 	[%r279], %r277;
	add.s32 	%r280, %r270, %r2;
	mad.lo.s32 	%r281, %r280, %r40, %r5;
	cvta.to.global.u64 	%rd19, %rd37;
	mul.wide.u32 	%rd20, %r281, 4;
	add.s64 	%rd21, %rd19, %rd20;
	ld.global.u32 	%r282, [%rd21];
	mov.u32 	%r284, _ZZ12matmulKernelPiS_S_iE3Nds;
	add.s32 	%r285, %r284, %r278;
	add.s32 	%r286, %r285, %r50;
	st.shared.u32 	[%r286], %r282;
	bar.sync 	0;
	ld.shared.u32 	%r287, [%r8];
	ld.shared.u32 	%r288, [%r285];
	mad.lo.s32 	%r289, %r288, %r287, %r469;
	ld.shared.u32 	%r290, [%r8+4];
	ld.shared.u32 	%r291, [%r285+64];
	mad.lo.s32 	%r292, %r291, %r290, %r289;
	ld.shared.u32 	%r293, [%r8+8];
	ld.shared.u32 	%r294, [%r285+128];
	mad.lo.s32 	%r295, %r294, %r293, %r292;
	ld.shared.u32 	%r296, [%r8+12];
	ld.shared.u32 	%r297, [%r285+192];
	mad.lo.s32 	%r298, %r297, %r296, %r295;
	ld.shared.u32 	%r299, [%r8+16];
	ld.shared.u32 	%r300, [%r285+256];
	mad.lo.s32 	%r301, %r300, %r299, %r298;
	ld.shared.u32 	%r302, [%r8+20];
	ld.shared.u32 	%r303, [%r285+320];
	mad.lo.s32 	%r304, %r303, %r302, %r301;
	ld.shared.u32 	%r305, [%r8+24];
	ld.shared.u32 	%r306, [%r285+384];
	mad.lo.s32 	%r307, %r306, %r305, %r304;
	ld.shared.u32 	%r308, [%r8+28];
	ld.shared.u32 	%r309, [%r285+448];
	mad.lo.s32 	%r310, %r309, %r308, %r307;
	ld.shared.u32 	%r311, [%r8+32];
	ld.shared.u32 	%r312, [%r285+512];
	mad.lo.s32 	%r313, %r312, %r311, %r310;
	ld.shared.u32 	%r314, [%r8+36];
	ld.shared.u32 	%r315, [%r285+576];
	mad.lo.s32 	%r316, %r315, %r314, %r313;
	ld.shared.u32 	%r317, [%r8+40];
	ld.shared.u32 	%r318, [%r285+640];
	mad.lo.s32 	%r319, %r318, %r317, %r316;
	ld.shared.u32 	%r320, [%r8+44];
	ld.shared.u32 	%r321, [%r285+704];
	mad.lo.s32 	%r322, %r321, %r320, %r319;
	ld.shared.u32 	%r323, [%r8+48];
	ld.shared.u32 	%r324, [%r285+768];
	mad.lo.s32 	%r325, %r324, %r323, %r322;
	ld.shared.u32 	%r326, [%r8+52];
	ld.shared.u32 	%r327, [%r285+832];
	mad.lo.s32 	%r328, %r327, %r326, %r325;
	ld.shared.u32 	%r329, [%r8+56];
	ld.shared.u32 	%r330, [%r285+896];
	mad.lo.s32 	%r331, %r330, %r329, %r328;
	ld.shared.u32 	%r332, [%r8+60];
	ld.shared.u32 	%r333, [%r285+960];
	mad.lo.s32 	%r334, %r333, %r332, %r331;
	bar.sync 	0;
	ld.global.u32 	%r335, [%rd18+64];
	st.shared.u32 	[%r279], %r335;
	add.s32 	%r336, %r280, 16;
	mad.lo.s32 	%r337, %r336, %r40, %r5;
	mul.wide.u32 	%rd22, %r337, 4;
	add.s64 	%rd23, %rd19, %rd22;
	ld.global.u32 	%r338, [%rd23];
	st.shared.u32 	[%r286], %r338;
	bar.sync 	0;
	ld.shared.u32 	%r339, [%r8];
	ld.shared.u32 	%r340, [%r285];
	mad.lo.s32 	%r341, %r340, %r339, %r334;
	ld.shared.u32 	%r342, [%r8+4];
	ld.shared.u32 	%r343, [%r285+64];
	mad.lo.s32 	%r344, %r343, %r342, %r341;
	ld.shared.u32 	%r345, [%r8+8];
	ld.shared.u32 	%r346, [%r285+128];
	mad.lo.s32 	%r347, %r346, %r345, %r344;
	ld.shared.u32 	%r348, [%r8+12];
	ld.shared.u32 	%r349, [%r285+192];
	mad.lo.s32 	%r350, %r349, %r348, %r347;
	ld.shared.u32 	%r351, [%r8+16];
	ld.shared.u32 	%r352, [%r285+256];
	mad.lo.s32 	%r353, %r352, %r351, %r350;
	ld.shared.u32 	%r354, [%r8+20];
	ld.shared.u32 	%r355, [%r285+320];
	mad.lo.s32 	%r356, %r355, %r354, %r353;
	ld.shared.u32 	%r357, [%r8+24];
	ld.shared.u32 	%r358, [%r285+384];
	mad.lo.s32 	%r359, %r358, %r357, %r356;
	ld.shared.u32 	%r360, [%r8+28];
	ld.shared.u32 	%r361, [%r285+448];
	mad.lo.s32 	%r362, %r361, %r360, %r359;
	ld.shared.u32 	%r363, [%r8+32];
	ld.shared.u32 	%r364, [%r285+512];
	mad.lo.s32 	%r365, %r364, %r363, %r362;
	ld.shared.u32 	%r366, [%r8+36];
	ld.shared.u32 	%r367, [%r285+576];
	mad.lo.s32 	%r368, %r367, %r366, %r365;
	ld.shared.u32 	%r369, [%r8+40];
	ld.shared.u32 	%r370, [%r285+640];
	mad.lo.s32 	%r371, %r370, %r369, %r368;
	ld.shared.u32 	%r372, [%r8+44];
	ld.shared.u32 	%r373, [%r285+704];
	mad.lo.s32 	%r374, %r373, %r372, %r371;
	ld.shared.u32 	%r375, [%r8+48];
	ld.shared.u32 	%r376, [%r285+768];
	mad.lo.s32 	%r377, %r376, %r375, %r374;
	ld.shared.u32 	%r378, [%r8+52];
	ld.shared.u32 	%r379, [%r285+832];
	mad.lo.s32 	%r380, %r379, %r378, %r377;
	ld.shared.u32 	%r381, [%r8+56];
	ld.shared.u32 	%r382, [%r285+896];
	mad.lo.s32 	%r383, %r382, %r381, %r380;
	ld.shared.u32 	%r384, [%r8+60];
	ld.shared.u32 	%r385, [%r285+960];
	mad.lo.s32 	%r469, %r385, %r384, %r383;
	bar.sync 	0;
	add.s32 	%r467, %r467, 2;
$L__BB0_7:
	and.b32  	%r386, %r6, 1;
	setp.eq.b32 	%p6, %r386, 1;
	not.pred 	%p7, %p6;
	@%p7 bra 	$L__BB0_9;
	ld.param.u64 	%rd38, [_Z12matmulKernelPiS_S_i_param_1];
	ld.param.u64 	%rd35, [_Z12matmulKernelPiS_S_i_param_0];
	shl.b32 	%r387, %r467, 4;
	mad.lo.s32 	%r392, %r40, %r3, %r1;
	add.s32 	%r393, %r392, %r387;
	cvta.to.global.u64 	%rd24, %rd35;
	mul.wide.s32 	%rd25, %r393, 4;
	add.s64 	%rd26, %rd24, %rd25;
	ld.global.u32 	%r394, [%rd26];
	shl.b32 	%r395, %r1, 2;
	add.s32 	%r396, %r8, %r395;
	st.shared.u32 	[%r396], %r394;
	add.s32 	%r397, %r387, %r2;
	mad.lo.s32 	%r398, %r397, %r40, %r5;
	cvta.to.global.u64 	%rd27, %rd38;
	mul.wide.u32 	%rd28, %r398, 4;
	add.s64 	%rd29, %rd27, %rd28;
	ld.global.u32 	%r399, [%rd29];
	mov.u32 	%r401, _ZZ12matmulKernelPiS_S_iE3Nds;
	add.s32 	%r402, %r401, %r395;
	add.s32 	%r403, %r402, %r50;
	st.shared.u32 	[%r403], %r399;
	bar.sync 	0;
	ld.shared.u32 	%r404, [%r8];
	ld.shared.u32 	%r405, [%r402];
	mad.lo.s32 	%r406, %r405, %r404, %r469;
	ld.shared.u32 	%r407, [%r8+4];
	ld.shared.u32 	%r408, [%r402+64];
	mad.lo.s32 	%r409, %r408, %r407, %r406;
	ld.shared.u32 	%r410, [%r8+8];
	ld.shared.u32 	%r411, [%r402+128];
	mad.lo.s32 	%r412, %r411, %r410, %r409;
	ld.shared.u32 	%r413, [%r8+12];
	ld.shared.u32 	%r414, [%r402+192];
	mad.lo.s32 	%r415, %r414, %r413, %r412;
	ld.shared.u32 	%r416, [%r8+16];
	ld.shared.u32 	%r417, [%r402+256];
	mad.lo.s32 	%r418, %r417, %r416, %r415;
	ld.shared.u32 	%r419, [%r8+20];
	ld.shared.u32 	%r420, [%r402+320];
	mad.lo.s32 	%r421, %r420, %r419, %r418;
	ld.shared.u32 	%r422, [%r8+24];
	ld.shared.u32 	%r423, [%r402+384];
	mad.lo.s32 	%r424, %r423, %r422, %r421;
	ld.shared.u32 	%r425, [%r8+28];
	ld.shared.u32 	%r426, [%r402+448];
	mad.lo.s32 	%r427, %r426, %r425, %r424;
	ld.shared.u32 	%r428, [%r8+32];
	ld.shared.u32 	%r429, [%r402+512];
	mad.lo.s32 	%r430, %r429, %r428, %r427;
	ld.shared.u32 	%r431, [%r8+36];
	ld.shared.u32 	%r432, [%r402+576];
	mad.lo.s32 	%r433, %r432, %r431, %r430;
	ld.shared.u32 	%r434, [%r8+40];
	ld.shared.u32 	%r435, [%r402+640];
	mad.lo.s32 	%r436, %r435, %r434, %r433;
	ld.shared.u32 	%r437, [%r8+44];
	ld.shared.u32 	%r438, [%r402+704];
	mad.lo.s32 	%r439, %r438, %r437, %r436;
	ld.shared.u32 	%r440, [%r8+48];
	ld.shared.u32 	%r441, [%r402+768];
	mad.lo.s32 	%r442, %r441, %r440, %r439;
	ld.shared.u32 	%r443, [%r8+52];
	ld.shared.u32 	%r444, [%r402+832];
	mad.lo.s32 	%r445, %r444, %r443, %r442;
	ld.shared.u32 	%r446, [%r8+56];
	ld.shared.u32 	%r447, [%r402+896];
	mad.lo.s32 	%r448, %r447, %r446, %r445;
	ld.shared.u32 	%r449, [%r8+60];
	ld.shared.u32 	%r450, [%r402+960];
	mad.lo.s32 	%r469, %r450, %r449, %r448;
	bar.sync 	0;
$L__BB0_9:
	ld.param.u64 	%rd39, [_Z12matmulKernelPiS_S_i_param_2];
	cvta.to.global.u64 	%rd30, %rd39;
	mad.lo.s32 	%r455, %r40, %r3, %r5;
	mul.wide.s32 	%rd31, %r455, 4;
	add.s64 	%rd32, %rd30, %rd31;
	st.global.u32 	[%rd32], %r469;
	ret;

}


// ===== COMPILED SASS (sm_100) =====

	.target	sm_100

	.elftype	@"ET_EXEC"


//--------------------- .note.nv.tkinfo           --------------------------
	.section	.note.nv.tkinfo,"",@"SHT_NOTE"
	.sectionflags	@"SHF_NOTE_NV_TKINFO"
	.tkinfo
        /*0018*/ 	.word	0x00000002
        /*0030*/ 	.string	""
        /*0030*/ 	.string	"ptxas"
        /*0030*/ 	.string	"Cuda compilation tools, release 13.0, V13.0.88"
        /*0030*/ 	.string	"Build cuda_13.0.r13.0/compiler.36424714_0"
        /*0030*/ 	.string	"-arch sm_100 -m 64 "



//--------------------- .note.nv.cuinfo           --------------------------
	.section	.note.nv.cuinfo,"",@"SHT_NOTE"
	.sectionflags	@"SHF_NOTE_NV_CUINFO"
        /*0018*/ 	.short	0x0002
        /*001a*/ 	.short	0x0064
        /*001c*/ 	.short	0x0082
	.zero		2


//--------------------- .nv.info                  --------------------------
	.section	.nv.info,"",@"SHT_CUDA_INFO"
	.align	4


	//----- nvinfo : EIATTR_REGCOUNT
	.align		4
        /*0000*/ 	.byte	0x04, 0x2f
        /*0002*/ 	.short	(.L_1 - .L_0)
	.align		4
.L_0:
        /*0004*/ 	.word	index@(_Z12matmulKernelPiS_S_i)
        /*0008*/ 	.word	0x00000028


	//----- nvinfo : EIATTR_FRAME_SIZE
	.align		4
.L_1:
        /*000c*/ 	.byte	0x04, 0x11
        /*000e*/ 	.short	(.L_3 - .L_2)
	.align		4
.L_2:
        /*0010*/ 	.word	index@(_Z12matmulKernelPiS_S_i)
        /*0014*/ 	.word	0x00000000


	//----- nvinfo : EIATTR_MIN_STACK_SIZE
	.align		4
.L_3:
        /*0018*/ 	.byte	0x04, 0x12
        /*001a*/ 	.short	(.L_5 - .L_4)
	.align		4
.L_4:
        /*001c*/ 	.word	index@(_Z12matmulKernelPiS_S_i)
        /*0020*/ 	.word	0x00000000
.L_5:


//--------------------- .nv.compat                --------------------------
	.section	.nv.compat,"",@"SHT_CUDA_COMPAT_INFO"
	.align	4
        /*0000*/ 	.byte	0x02, 0x09, 0x00, 0x00, 0x02, 0x02, 0x01, 0x00, 0x02, 0x05, 0x05, 0x00, 0x03, 0x07, 0x01, 0x01
        /*0010*/ 	.byte	0x02, 0x03, 0x00, 0x00, 0x02, 0x06, 0x01, 0x00, 0x04, 0x0b, 0x08, 0x00, 0x09, 0x00, 0x00, 0x00
        /*0020*/ 	.byte	0x00, 0x00, 0x00, 0x00


//--------------------- .nv.info._Z12matmulKernelPiS_S_i --------------------------
	.section	.nv.info._Z12matmulKernelPiS_S_i,"",@"SHT_CUDA_INFO"
	.sectionflags	@""
	.align	4


	//----- nvinfo : EIATTR_CUDA_API_VERSION
	.align		4
        /*0000*/ 	.byte	0x04, 0x37
        /*0002*/ 	.short	(.L_7 - .L_6)
.L_6:
        /*0004*/ 	.word	0x00000082


	//----- nvinfo : EIATTR_KPARAM_INFO
	.align		4
.L_7:
        /*0008*/ 	.byte	0x04, 0x17
        /*000a*/ 	.short	(.L_9 - .L_8)
.L_8:
        /*000c*/ 	.word	0x00000000
        /*0010*/ 	.short	0x0003
        /*0012*/ 	.short	0x0018
        /*0014*/ 	.byte	0x00, 0xf0, 0x11, 0x00


	//----- nvinfo : EIATTR_KPARAM_INFO
	.align		4
.L_9:
        /*0018*/ 	.byte	0x04, 0x17
        /*001a*/ 	.short	(.L_11 - .L_10)
.L_10:
        /*001c*/ 	.word	0x00000000
        /*0020*/ 	.short	0x0002
        /*0022*/ 	.short	0x0010
        /*0024*/ 	.byte	0x00, 0xf5, 0x21, 0x00


	//----- nvinfo : EIATTR_KPARAM_INFO
	.align		4
.L_11:
        /*0028*/ 	.byte	0x04, 0x17
        /*002a*/ 	.short	(.L_13 - .L_12)
.L_12:
        /*002c*/ 	.word	0x00000000
        /*0030*/ 	.short	0x0001
        /*0032*/ 	.short	0x0008
        /*0034*/ 	.byte	0x00, 0xf5, 0x21, 0x00


	//----- nvinfo : EIATTR_KPARAM_INFO
	.align		4
.L_13:
        /*0038*/ 	.byte	0x04, 0x17
        /*003a*/ 	.short	(.L_15 - .L_14)
.L_14:
        /*003c*/ 	.word	0x00000000
        /*0040*/ 	.short	0x0000
        /*0042*/ 	.short	0x0000
        /*0044*/ 	.byte	0x00, 0xf5, 0x21, 0x00


	//----- nvinfo : EIATTR_SPARSE_MMA_MASK
	.align		4
.L_15:
        /*0048*/ 	.byte	0x03, 0x50
        /*004a*/ 	.short	0x0000


	//----- nvinfo : EIATTR_MAXREG_COUNT
	.align		4
        /*004c*/ 	.byte	0x03, 0x1b
        /*004e*/ 	.short	0x00ff


	//----- nvinfo : EIATTR_NUM_BARRIERS
	.align		4
        /*0050*/ 	.byte	0x02, 0x4c
        /*0052*/ 	.byte	0x01
	.zero		1


	//----- nvinfo : EIATTR_MERCURY_ISA_VERSION
	.align		4
        /*0054*/ 	.byte	0x03, 0x5f
        /*0056*/ 	.short	0x0101


	//----- nvinfo : EIATTR_VRC_CTA_INIT_COUNT
	.align		4
        /*0058*/ 	.byte	0x02, 0x4a
	.zero		1
	.zero		1


	//----- nvinfo : EIATTR_EXIT_INSTR_OFFSETS
	.align		4
        /*005c*/ 	.byte	0x04, 0x1c
        /*005e*/ 	.short	(.L_17 - .L_16)


	//   ....[0]....
.L_16:
        /*0060*/ 	.word	0x00001890


	//----- nvinfo : EIATTR_CBANK_PARAM_SIZE
	.align		4
.L_17:
        /*0064*/ 	.byte	0x03, 0x19
        /*0066*/ 	.short	0x001c


	//----- nvinfo : EIATTR_PARAM_CBANK
	.align		4
        /*0068*/ 	.byte	0x04, 0x0a
        /*006a*/ 	.short	(.L_19 - .L_18)
	.align		4
.L_18:
        /*006c*/ 	.word	index@(.nv.constant0._Z12matmulKernelPiS_S_i)
        /*0070*/ 	.short	0x0380
        /*0072*/ 	.short	0x001c


	//----- nvinfo : EIATTR_SW_WAR
	.align		4
.L_19:
        /*0074*/ 	.byte	0x04, 0x36
        /*0076*/ 	.short	(.L_21 - .L_20)
.L_20:
        /*0078*/ 	.word	0x00000008
.L_21:


//--------------------- .nv.callgraph             --------------------------
	.section	.nv.callgraph,"",@"SHT_CUDA_CALLGRAPH"
	.align	4
	.sectionentsize	8
	.align		4
        /*0000*/ 	.word	0x00000000
	.align		4
        /*0004*/ 	.word	0xffffffff
	.align		4
        /*0008*/ 	.word	0x00000000
	.align		4
        /*000c*/ 	.word	0xfffffffe
	.align		4
        /*0010*/ 	.word	0x00000000
	.align		4
        /*0014*/ 	.word	0xfffffffd
	.align		4
        /*0018*/ 	.word	0x00000000
	.align		4
        /*001c*/ 	.word	0xfffffffc


//--------------------- .text._Z12matmulKernelPiS_S_i --------------------------
	.section	.text._Z12matmulKernelPiS_S_i,"ax",@progbits
	.align	128
        .global         _Z12matmulKernelPiS_S_i
        .type           _Z12matmulKernelPiS_S_i,@function
        .size           _Z12matmulKernelPiS_S_i,(.L_x_5 - _Z12matmulKernelPiS_S_i)
        .other          _Z12matmulKernelPiS_S_i,@"STO_CUDA_ENTRY STV_DEFAULT"
_Z12matmulKernelPiS_S_i:
.text._Z12matmulKernelPiS_S_i:
[----:B------:R-:W-:Y:S08]  /*0000*/  LDC R1, c[0x0][0x37c] ;  /* 0x0000df00ff017b82 */ /* 0x000ff00000000800 */
[----:B------:R-:W0:Y:S01]  /*0010*/  LDC R5, c[0x0][0x398] ;  /* 0x0000e600ff057b82 */ /* 0x000e220000000800 */
[----:B------:R-:W1:Y:S01]  /*0020*/  S2R R6, SR_CTAID.Y ;  /* 0x0000000000067919 */ /* 0x000e620000002600 */
[----:B------:R-:W2:Y:S01]  /*0030*/  LDCU.64 UR8, c[0x0][0x358] ;  /* 0x00006b00ff0877ac */ /* 0x000ea20008000a00 */
[----:B------:R-:W-:Y:S01]  /*0040*/  HFMA2 R31, -RZ, RZ, 0, 0 ;  /* 0x00000000ff1f7431 */ /* 0x000fe200000001ff */
[----:B------:R-:W1:Y:S01]  /*0050*/  S2R R3, SR_TID.Y ;  /* 0x0000000000037919 */ /* 0x000e620000002200 */
[----:B------:R-:W3:Y:S01]  /*0060*/  S2R R11, SR_CTAID.X ;  /* 0x00000000000b7919 */ /* 0x000ee20000002500 */
[----:B------:R-:W3:Y:S01]  /*0070*/  S2R R2, SR_TID.X ;  /* 0x0000000000027919 */ /* 0x000ee20000002100 */
[----:B0-----:R-:W-:-:S02]  /*0080*/  ISETP.GE.AND P0, PT, R5, 0x10, PT ;  /* 0x000000100500780c */ /* 0x001fc40003f06270 */
[----:B------:R-:W-:-:S04]  /*0090*/  SHF.R.S32.HI R0, RZ, 0x1f, R5 ;  /* 0x0000001fff007819 */ /* 0x000fc80000011405 */
[----:B------:R-:W-:Y:S02]  /*00a0*/  LEA.HI R0, R0, R5, RZ, 0x4 ;  /* 0x0000000500007211 */ /* 0x000fe400078f20ff */
[----:B-1----:R-:W-:Y:S02]  /*00b0*/  LEA R6, R6, R3, 0x4 ;  /* 0x0000000306067211 */ /* 0x002fe400078e20ff */
[----:B---3--:R-:W-:-:S03]  /*00c0*/  LEA R4, R11, R2, 0x4 ;  /* 0x000000020b047211 */ /* 0x008fc600078e20ff */
[----:B--2---:R-:W-:Y:S05]  /*00d0*/  @!P0 BRA `(.L_x_0) ;  /* 0x0000001400dc8947 */ /* 0x004fea0003800000 */
[----:B------:R-:W0:Y:S01]  /*00e0*/  S2UR UR6, SR_CgaCtaId ;  /* 0x00000000000679c3 */ /* 0x000e220000008800 */
[----:B------:R-:W-:Y:S01]  /*00f0*/  SHF.R.S32.HI R29, RZ, 0x4, R0 ;  /* 0x00000004ff1d7819 */ /* 0x000fe20000011400 */
[----:B------:R-:W-:Y:S01]  /*0100*/  UMOV UR4, 0x400 ;  /* 0x0000040000047882 */ /* 0x000fe20000000000 */
[----:B------:R-:W-:Y:S01]  /*0110*/  IMAD R21, R6, R5, R2 ;  /* 0x0000000506157224 */ /* 0x000fe200078e0202 */
[----:B------:R-:W-:Y:S02]  /*0120*/  MOV R31, RZ ;  /* 0x000000ff001f7202 */ /* 0x000fe40000000f00 */
[----:B------:R-:W-:-:S04]  /*0130*/  IADD3 R0, PT, PT, R29, -0x1, RZ ;  /* 0xffffffff1d007810 */ /* 0x000fc80007ffe0ff */
[----:B------:R-:W-:Y:S02]  /*0140*/  ISETP.GE.U32.AND P0, PT, R0, 0x3, PT ;  /* 0x000000030000780c */ /* 0x000fe40003f06070 */
[----:B------:R-:W-:Y:S01]  /*0150*/  MOV R0, RZ ;  /* 0x000000ff00007202 */ /* 0x000fe20000000f00 */
[----:B0-----:R-:W-:-:S06]  /*0160*/  ULEA UR5, UR6, UR4, 0x18 ;  /* 0x0000000406057291 */ /* 0x001fcc000f8ec0ff */
[----:B------:R-:W-:-:S04]  /*0170*/  LEA R7, R3, UR5, 0x6 ;  /* 0x0000000503077c11 */ /* 0x000fc8000f8e30ff */
[----:B------:R-:W-:Y:S05]  /*0180*/  @!P0 BRA `(.L_x_1) ;  /* 0x0000000c002c8947 */ /* 0x000fea0003800000 */
[C---:B------:R-:W-:Y:S01]  /*0190*/  IADD3 R0, PT, PT, R3.reuse, 0x30, RZ ;  /* 0x0000003003007810 */ /* 0x040fe20007ffe0ff */
[----:B------:R-:W-:Y:S01]  /*01a0*/  UIADD3 UR5, UPT, UPT, UR4, 0x400, URZ ;  /* 0x0000040004057890 */ /* 0x000fe2000fffe0ff */
[C---:B------:R-:W-:Y:S01]  /*01b0*/  IADD3 R8, PT, PT, R3.reuse, 0x20, RZ ;  /* 0x0000002003087810 */ /* 0x040fe20007ffe0ff */
[CCC-:B------:R-:W-:Y:S01]  /*01c0*/  IMAD R24, R3.reuse, R5.reuse, R2.reuse ;  /* 0x0000000503187224 */ /* 0x1c0fe200078e0202 */
[----:B------:R-:W-:Y:S01]  /*01d0*/  IADD3 R9, PT, PT, R3, 0x10, RZ ;  /* 0x0000001003097810 */ /* 0x000fe20007ffe0ff */
[-CC-:B------:R-:W-:Y:S01]  /*01e0*/  IMAD R0, R0, R5.reuse, R2.reuse ;  /* 0x0000000500007224 */ /* 0x180fe200078e0202 */
[----:B------:R-:W-:Y:S01]  /*01f0*/  ULEA UR5, UR6, UR5, 0x18 ;  /* 0x0000000506057291 */ /* 0x000fe2000f8ec0ff */
[-CC-:B------:R-:W-:Y:S02]  /*0200*/  IMAD R8, R8, R5.reuse, R2.reuse ;  /* 0x0000000508087224 */ /* 0x180fe400078e0202 */
[----:B------:R-:W-:Y:S02]  /*0210*/  HFMA2 R31, -RZ, RZ, 0, 0 ;  /* 0x00000000ff1f7431 */ /* 0x000fe400000001ff */
[----:B------:R-:W-:Y:S01]  /*0220*/  IMAD R9, R9, R5, R2 ;  /* 0x0000000509097224 */ /* 0x000fe200078e0202 */
[----:B------:R-:W-:-:S02]  /*0230*/  LEA R30, R11, R0, 0x4 ;  /* 0x000000000b1e7211 */ /* 0x000fc400078e20ff */
[----:B------:R-:W-:Y:S02]  /*0240*/  LOP3.LUT R0, R29, 0x7fffffc, RZ, 0xc0, !PT ;  /* 0x07fffffc1d007812 */ /* 0x000fe400078ec0ff */
[----:B------:R-:W-:Y:S02]  /*0250*/  LEA R22, R2, UR5, 0x2 ;  /* 0x0000000502167c11 */ /* 0x000fe4000f8e10ff */
[C---:B------:R-:W-:Y:S02]  /*0260*/  LEA R24, R11.reuse, R24, 0x4 ;  /* 0x000000180b187211 */ /* 0x040fe400078e20ff */
[C---:B------:R-:W-:Y:S02]  /*0270*/  LEA R28, R11.reuse, R8, 0x4 ;  /* 0x000000080b1c7211 */ /* 0x040fe400078e20ff */
[----:B------:R-:W-:Y:S02]  /*0280*/  LEA R26, R11, R9, 0x4 ;  /* 0x000000090b1a7211 */ /* 0x000fe400078e20ff */
[----:B------:R-:W-:-:S02]  /*0290*/  MOV R27, R21 ;  /* 0x00000015001b7202 */ /* 0x000fc40000000f00 */
[----:B------:R-:W-:Y:S02]  /*02a0*/  LEA R23, R2, R7, 0x2 ;  /* 0x0000000702177211 */ /* 0x000fe400078e10ff */
[----:B------:R-:W-:Y:S02]  /*02b0*/  IADD3 R25, PT, PT, -R0, RZ, RZ ;  /* 0x000000ff00197210 */ /* 0x000fe40007ffe1ff */
[----:B------:R-:W-:-:S07]  /*02c0*/  LEA R20, R3, R22, 0x6 ;  /* 0x0000001603147211 */ /* 0x000fce00078e30ff */
.L_x_2:
[----:B------:R-:W0:Y:S08]  /*02d0*/  LDC.64 R16, c[0x0][0x380] ;  /* 0x0000e000ff107b82 */ /* 0x000e300000000a00 */
[----:B------:R-:W1:Y:S01]  /*02e0*/  LDC.64 R18, c[0x0][0x388] ;  /* 0x0000e200ff127b82 */ /* 0x000e620000000a00 */
[----:B0-----:R-:W-:-:S05]  /*02f0*/  IMAD.WIDE R16, R27, 0x4, R16 ;  /* 0x000000041b107825 */ /* 0x001fca00078e0210 */
[----:B------:R-:W2:Y:S01]  /*0300*/  LDG.E R10, desc[UR8][R16.64] ;  /* 0x00000008100a7981 */ /* 0x000ea2000c1e1900 */
[----:B-1----:R-:W-:-:S05]  /*0310*/  IMAD.WIDE.U32 R8, R24, 0x4, R18 ;  /* 0x0000000418087825 */ /* 0x002fca00078e0012 */
[----:B------:R-:W3:Y:S04]  /*0320*/  LDG.E R35, desc[UR8][R8.64] ;  /* 0x0000000808237981 */ /* 0x000ee8000c1e1900 */
[----:B--2---:R-:W-:Y:S04]  /*0330*/  STS [R23], R10 ;  /* 0x0000000a17007388 */ /* 0x004fe80000000800 */
[----:B---3--:R-:W-:Y:S01]  /*0340*/  STS [R20], R35 ;  /* 0x0000002314007388 */ /* 0x008fe20000000800 */
[----:B------:R-:W-:Y:S06]  /*0350*/  BAR.SYNC.DEFER_BLOCKING 0x0 ;  /* 0x0000000000007b1d */ /* 0x000fec0000010000 */
[----:B------:R-:W-:Y:S04]  /*0360*/  LDS R11, [R22] ;  /* 0x00000000160b7984 */ /* 0x000fe80000000800 */
[----:B------:R-:W0:Y:S04]  /*0370*/  LDS.128 R12, [R7] ;  /* 0x00000000070c7984 */ /* 0x000e280000000c00 */
[----:B------:R-:W1:Y:S04]  /*0380*/  LDS R34, [R22+0x40] ;  /* 0x0000400016227984 */ /* 0x000e680000000800 */
[----:B------:R-:W2:Y:S01]  /*0390*/  LDS R33, [R22+0x80] ;  /* 0x0000800016217984 */ /* 0x000ea20000000800 */
[----:B0-----:R-:W-:-:S03]  /*03a0*/  IMAD R32, R12, R11, R31 ;  /* 0x0000000b0c207224 */ /* 0x001fc600078e021f */
[----:B------:R-:W0:Y:S01]  /*03b0*/  LDS R12, [R22+0xc0] ;  /* 0x0000c000160c7984 */ /* 0x000e220000000800 */
[----:B-1----:R-:W-:-:S03]  /*03c0*/  IMAD R13, R34, R13, R32 ;  /* 0x0000000d220d7224 */ /* 0x002fc600078e0220 */
[----:B------:R-:W-:Y:S04]  /*03d0*/  LDS R34, [R22+0x100] ;  /* 0x0001000016227984 */ /* 0x000fe80000000800 */
[----:B------:R-:W1:Y:S04]  /*03e0*/  LDS.128 R8, [R7+0x10] ;  /* 0x0000100007087984 */ /* 0x000e680000000c00 */
[----:B------:R-:W3:Y:S04]  /*03f0*/  LDS R32, [R22+0x140] ;  /* 0x0001400016207984 */ /* 0x000ee80000000800 */
[----:B------:R-:W4:Y:S01]  /*0400*/  LDS R31, [R22+0x180] ;  /* 0x00018000161f7984 */ /* 0x000f220000000800 */
[----:B--2---:R-:W-:-:S03]  /*0410*/  IMAD R13, R33, R14, R13 ;  /* 0x0000000e210d7224 */ /* 0x004fc600078e020d */
[----:B------:R-:W-:Y:S01]  /*0420*/  LDS R33, [R22+0x280] ;  /* 0x0002800016217984 */ /* 0x000fe20000000800 */
[----:B0-----:R-:W-:-:S04]  /*0430*/  IMAD R13, R12, R15, R13 ;  /* 0x0000000f0c0d7224 */ /* 0x001fc800078e020d */
[----:B-1----:R-:W-:Y:S02]  /*0440*/  IMAD R13, R8, R34, R13 ;  /* 0x00000022080d7224 */ /* 0x002fe400078e020d */
[----:B------:R-:W0:Y:S02]  /*0450*/  LDS R8, [R22+0x1c0] ;  /* 0x0001c00016087984 */ /* 0x000e240000000800 */
[----:B---3--:R-:W-:Y:S02]  /*0460*/  IMAD R9, R32, R9, R13 ;  /* 0x0000000920097224 */ /* 0x008fe400078e020d */
[----:B------:R-:W-:Y:S04]  /*0470*/  LDS R32, [R22+0x200] ;  /* 0x0002000016207984 */ /* 0x000fe80000000800 */
[----:B------:R-:W1:Y:S01]  /*0480*/  LDS.128 R12, [R7+0x20] ;  /* 0x00002000070c7984 */ /* 0x000e620000000c00 */
[----:B----4-:R-:W-:-:S03]  /*0490*/  IMAD R9, R31, R10, R9 ;  /* 0x0000000a1f097224 */ /* 0x010fc600078e0209 */
[----:B------:R-:W2:Y:S04]  /*04a0*/  LDS R31, [R22+0x240] ;  /* 0x00024000161f7984 */ /* 0x000ea80000000800 */
[----:B------:R-:W3:Y:S04]  /*04b0*/  LDS R10, [R22+0x2c0] ;  /* 0x0002c000160a7984 */ /* 0x000ee80000000800 */
[----:B------:R-:W-:Y:S01]  /*04c0*/  LDS R34, [R22+0x3c0] ;  /* 0x0003c00016227984 */ /* 0x000fe20000000800 */
[----:B0-----:R-:W-:-:S03]  /*04d0*/  IMAD R9, R8, R11, R9 ;  /* 0x0000000b08097224 */ /* 0x001fc600078e0209 */
[----:B------:R-:W-:Y:S01]  /*04e0*/  LDS R8, [R22+0x340] ;  /* 0x0003400016087984 */ /* 0x000fe20000000800 */
[----:B-1----:R-:W-:-:S03]  /*04f0*/  IMAD R12, R12, R32, R9 ;  /* 0x000000200c0c7224 */ /* 0x002fc600078e0209 */
[----:B------:R-:W-:Y:S01]  /*0500*/  LDS R9, [R22+0x300] ;  /* 0x0003000016097984 */ /* 0x000fe20000000800 */
[----:B--2---:R-:W-:-:S03]  /*0510*/  IMAD R13, R31, R13, R12 ;  /* 0x0000000d1f0d7224 */ /* 0x004fc600078e020c */
[----:B------:R-:W-:Y:S01]  /*0520*/  LDS R31, [R22+0x380] ;  /* 0x00038000161f7984 */ /* 0x000fe20000000800 */
[----:B------:R-:W-:-:S04]  /*0530*/  IMAD R13, R33, R14, R13 ;  /* 0x0000000e210d7224 */ /* 0x000fc800078e020d */
[----:B---3--:R-:W-:Y:S02]  /*0540*/  IMAD R10, R10, R15, R13 ;  /* 0x0000000f0a0a7224 */ /* 0x008fe400078e020d */
[----:B------:R-:W0:Y:S01]  /*0550*/  LDS.128 R12, [R7+0x30] ;  /* 0x00003000070c7984 */ /* 0x000e220000000c00 */
[----:B------:R-:W-:Y:S01]  /*0560*/  BAR.SYNC.DEFER_BLOCKING 0x0 ;  /* 0x0000000000007b1d */ /* 0x000fe20000010000 */
[----:B------:R-:W-:-:S05]  /*0570*/  IMAD.WIDE.U32 R32, R26, 0x4, R18 ;  /* 0x000000041a207825 */ /* 0x000fca00078e0012 */
[----:B------:R-:W2:Y:S04]  /*0580*/  LDG.E R36, desc[UR8][R16.64+0x40] ;  /* 0x0000400810247981 */ /* 0x000ea8000c1e1900 */
[----:B------:R-:W3:Y:S01]  /*0590*/  LDG.E R33, desc[UR8][R32.64] ;  /* 0x0000000820217981 */ /* 0x000ee2000c1e1900 */
[----:B0-----:R-:W-:-:S04]  /*05a0*/  IMAD R10, R12, R9, R10 ;  /* 0x000000090c0a7224 */ /* 0x001fc800078e020a */
[----:B------:R-:W-:-:S04]  /*05b0*/  IMAD R13, R8, R13, R10 ;  /* 0x0000000d080d7224 */ /* 0x000fc800078e020a */
[----:B------:R-:W-:-:S04]  /*05c0*/  IMAD R13, R31, R14, R13 ;  /* 0x0000000e1f0d7224 */ /* 0x000fc800078e020d */
[----:B------:R-:W-:Y:S01]  /*05d0*/  IMAD R13, R34, R15, R13 ;  /* 0x0000000f220d7224 */ /* 0x000fe200078e020d */
[----:B--2---:R-:W-:Y:S04]  /*05e0*/  STS [R23], R36 ;  /* 0x0000002417007388 */ /* 0x004fe80000000800 */
[----:B---3--:R-:W-:Y:S01]  /*05f0*/  STS [R20], R33 ;  /* 0x0000002114007388 */ /* 0x008fe20000000800 */
[----:B------:R-:W-:Y:S06]  /*0600*/  BAR.SYNC.DEFER_BLOCKING 0x0 ;  /* 0x0000000000007b1d */ /* 0x000fec0000010000 */
[----:B------:R-:W-:Y:S04]  /*0610*/  LDS R35, [R22] ;  /* 0x0000000016237984 */ /* 0x000fe80000000800 */
[----:B------:R-:W0:Y:S04]  /*0620*/  LDS.128 R8, [R7] ;  /* 0x0000000007087984 */ /* 0x000e280000000c00 */
[----:B------:R-:W1:Y:S04]  /*0630*/  LDS R12, [R22+0x40] ;  /* 0x00004000160c7984 */ /* 0x000e680000000800 */
[----:B------:R-:W2:Y:S04]  /*0640*/  LDS R31, [R22+0x80] ;  /* 0x00008000161f7984 */ /* 0x000ea80000000800 */
[----:B------:R-:W-:Y:S04]  /*0650*/  LDS R34, [R22+0x100] ;  /* 0x0001000016227984 */ /* 0x000fe80000000800 */
[----:B------:R-:W-:Y:S04]  /*0660*/  LDS R32, [R22+0x140] ;  /* 0x0001400016207984 */ /* 0x000fe80000000800 */
[----:B------:R-:W-:Y:S01]  /*0670*/  LDS R33, [R22+0x180] ;  /* 0x0001800016217984 */ /* 0x000fe20000000800 */
[----:B0-----:R-:W-:-:S03]  /*0680*/  IMAD R13, R8, R35, R13 ;  /* 0x00000023080d7224 */ /* 0x001fc600078e020d */
[----:B------:R-:W0:Y:S01]  /*0690*/  LDS R8, [R22+0xc0] ;  /* 0x0000c00016087984 */ /* 0x000e220000000800 */
[----:B-1----:R-:W-:-:S03]  /*06a0*/  IMAD R9, R12, R9, R13 ;  /* 0x000000090c097224 */ /* 0x002fc600078e020d */
[----:B------:R-:W1:Y:S01]  /*06b0*/  LDS.128 R12, [R7+0x10] ;  /* 0x00001000070c7984 */ /* 0x000e620000000c00 */
[----:B--2---:R-:W-:-:S03]  /*06c0*/  IMAD R9, R31, R10, R9 ;  /* 0x0000000a1f097224 */ /* 0x004fc600078e0209 */
[----:B------:R-:W-:Y:S01]  /*06d0*/  LDS R31, [R22+0x200] ;  /* 0x00020000161f7984 */ /* 0x000fe20000000800 */
[----:B0-----:R-:W-:-:S04]  /*06e0*/  IMAD R9, R8, R11, R9 ;  /* 0x0000000b08097224 */ /* 0x001fc800078e0209 */
[----:B-1----:R-:W-:Y:S02]  /*06f0*/  IMAD R9, R12, R34, R9 ;  /* 0x000000220c097224 */ /* 0x002fe400078e0209 */
[----:B------:R-:W0:Y:S02]  /*0700*/  LDS R12, [R22+0x1c0] ;  /* 0x0001c000160c7984 */ /* 0x000e240000000800 */
[----:B------:R-:W-:Y:S02]  /*0710*/  IMAD R13, R32, R13, R9 ;  /* 0x0000000d200d7224 */ /* 0x000fe400078e0209 */
[----:B------:R-:W1:Y:S04]  /*0720*/  LDS.128 R8, [R7+0x20] ;  /* 0x0000200007087984 */ /* 0x000e680000000c00 */
[----:B------:R-:W2:Y:S01]  /*0730*/  LDS R32, [R22+0x240] ;  /* 0x0002400016207984 */ /* 0x000ea20000000800 */
[----:B------:R-:W-:-:S03]  /*0740*/  IMAD R13, R33, R14, R13 ;  /* 0x0000000e210d7224 */ /* 0x000fc600078e020d */
[----:B------:R-:W3:Y:S04]  /*0750*/  LDS R33, [R22+0x280] ;  /* 0x0002800016217984 */ /* 0x000ee80000000800 */
[----:B------:R-:W4:Y:S04]  /*0760*/  LDS R14, [R22+0x2c0] ;  /* 0x0002c000160e7984 */ /* 0x000f280000000800 */
[----:B------:R-:W-:Y:S01]  /*0770*/  LDS R34, [R22+0x3c0] ;  /* 0x0003c00016227984 */ /* 0x000fe20000000800 */
[----:B0-----:R-:W-:-:S04]  /*0780*/  IMAD R13, R12, R15, R13 ;  /* 0x0000000f0c0d7224 */ /* 0x001fc800078e020d */
[----:B-1----:R-:W-:Y:S02]  /*0790*/  IMAD R8, R8, R31, R13 ;  /* 0x0000001f08087224 */ /* 0x002fe400078e020d */
[----:B------:R-:W-:Y:S02]  /*07a0*/  LDS R31, [R22+0x380] ;  /* 0x00038000161f7984 */ /* 0x000fe40000000800 */
[----:B--2---:R-:W-:Y:S02]  /*07b0*/  IMAD R9, R32, R9, R8 ;  /* 0x0000000920097224 */ /* 0x004fe400078e0208 */
[----:B------:R-:W-:Y:S02]  /*07c0*/  LDS R8, [R22+0x340] ;  /* 0x0003400016087984 */ /* 0x000fe40000000800 */
[----:B---3--:R-:W-:Y:S02]  /*07d0*/  IMAD R10, R33, R10, R9 ;  /* 0x0000000a210a7224 */ /* 0x008fe400078e0209 */
[----:B------:R-:W-:Y:S02]  /*07e0*/  LDS R9, [R22+0x300] ;  /* 0x0003000016097984 */ /* 0x000fe40000000800 */
[----:B----4-:R-:W-:-:S02]  /*07f0*/  IMAD R10, R14, R11, R10 ;  /* 0x0000000b0e0a7224 */ /* 0x010fc400078e020a */
        /* <DEDUP_REMOVED lines=8> */
[----:B------:R-:W-:Y:S02]  /*0880*/  IMAD R13, R34, R15, R13 ;  /* 0x0000000f220d7224 */ /* 0x000fe400078e020d */
[----:B------:R-:W-:Y:S01]  /*0890*/  IMAD.WIDE.U32 R18, R30, 0x4, R18 ;  /* 0x000000041e127825 */ /* 0x000fe200078e0012 */
[----:B--2---:R-:W-:Y:S04]  /*08a0*/  STS [R23], R36 ;  /* 0x0000002417007388 */ /* 0x004fe80000000800 */
[----:B---3--:R-:W-:Y:S01]  /*08b0*/  STS [R20], R33 ;  /* 0x0000002114007388 */ /* 0x008fe20000000800 */
[----:B------:R-:W-:Y:S06]  /*08c0*/  BAR.SYNC.DEFER_BLOCKING 0x0 ;  /* 0x0000000000007b1d */ /* 0x000fec0000010000 */
[----:B------:R-:W-:Y:S04]  /*08d0*/  LDS R35, [R22] ;  /* 0x0000000016237984 */ /* 0x000fe80000000800 */
[----:B------:R-:W0:Y:S04]  /*08e0*/  LDS.128 R8, [R7] ;  /* 0x0000000007087984 */ /* 0x000e280000000c00 */
[----:B------:R-:W1:Y:S04]  /*08f0*/  LDS R12, [R22+0x40] ;  /* 0x00004000160c7984 */ /* 0x000e680000000800 */
[----:B------:R-:W2:Y:S04]  /*0900*/  LDS R31, [R22+0x80] ;  /* 0x00008000161f7984 */ /* 0x000ea80000000800 */
[----:B------:R-:W3:Y:S04]  /*0910*/  LDS R32, [R22+0xc0] ;  /* 0x0000c00016207984 */ /* 0x000ee80000000800 */
[----:B------:R-:W-:Y:S04]  /*0920*/  LDS R33, [R22+0x100] ;  /* 0x0001000016217984 */ /* 0x000fe80000000800 */
[----:B------:R-:W-:Y:S01]  /*0930*/  LDS R34, [R22+0x240] ;  /* 0x0002400016227984 */ /* 0x000fe20000000800 */
[----:B0-----:R-:W-:-:S03]  /*0940*/  IMAD R8, R8, R35, R13 ;  /* 0x0000002308087224 */ /* 0x001fc600078e020d */
[----:B------:R-:W-:Y:S01]  /*0950*/  LDS R35, [R22+0x300] ;  /* 0x0003000016237984 */ /* 0x000fe20000000800 */
[----:B-1----:R-:W-:-:S03]  /*0960*/  IMAD R9, R12, R9, R8 ;  /* 0x000000090c097224 */ /* 0x002fc600078e0208 */
[----:B------:R-:W0:Y:S04]  /*0970*/  LDS.128 R12, [R7+0x10] ;  /* 0x00001000070c7984 */ /* 0x000e280000000c00 */
[----:B------:R-:W1:Y:S01]  /*0980*/  LDS R8, [R22+0x140] ;  /* 0x0001400016087984 */ /* 0x000e620000000800 */
[----:B--2---:R-:W-:-:S03]  /*0990*/  IMAD R10, R31, R10, R9 ;  /* 0x0000000a1f0a7224 */ /* 0x004fc600078e0209 */
[----:B------:R-:W2:Y:S01]  /*09a0*/  LDS R31, [R22+0x180] ;  /* 0x00018000161f7984 */ /* 0x000ea20000000800 */
[----:B---3--:R-:W-:-:S04]  /*09b0*/  IMAD R11, R32, R11, R10 ;  /* 0x0000000b200b7224 */ /* 0x008fc800078e020a */
[----:B0-----:R-:W-:Y:S02]  /*09c0*/  IMAD R11, R12, R33, R11 ;  /* 0x000000210c0b7224 */ /* 0x001fe400078e020b */
[----:B------:R-:W0:Y:S02]  /*09d0*/  LDS R12, [R22+0x1c0] ;  /* 0x0001c000160c7984 */ /* 0x000e240000000800 */
[----:B-1----:R-:W-:Y:S02]  /*09e0*/  IMAD R32, R8, R13, R11 ;  /* 0x0000000d08207224 */ /* 0x002fe400078e020b */
[----:B------:R-:W-:Y:S04]  /*09f0*/  LDS R33, [R22+0x200] ;  /* 0x0002000016217984 */ /* 0x000fe80000000800 */
[----:B------:R-:W1:Y:S04]  /*0a00*/  LDS.128 R8, [R7+0x20] ;  /* 0x0000200007087984 */ /* 0x000e680000000c00 */
[----:B------:R-:W3:Y:S01]  /*0a10*/  LDS R13, [R22+0x280] ;  /* 0x00028000160d7984 */ /* 0x000ee20000000800 */
[----:B--2---:R-:W-:-:S03]  /*0a20*/  IMAD R14, R31, R14, R32 ;  /* 0x0000000e1f0e7224 */ /* 0x004fc600078e0220 */
[----:B------:R-:W-:Y:S01]  /*0a30*/  LDS R32, [R22+0x3c0] ;  /* 0x0003c00016207984 */ /* 0x000fe20000000800 */
[----:B0-----:R-:W-:-:S04]  /*0a40*/  IMAD R15, R12, R15, R14 ;  /* 0x0000000f0c0f7224 */ /* 0x001fc800078e020e */
[----:B-1----:R-:W-:Y:S02]  /*0a50*/  IMAD R8, R8, R33, R15 ;  /* 0x0000002108087224 */ /* 0x002fe400078e020f */
[----:B------:R-:W-:Y:S02]  /*0a60*/  LDS R33, [R22+0x380] ;  /* 0x0003800016217984 */ /* 0x000fe40000000800 */
[----:B------:R-:W-:Y:S02]  /*0a70*/  IMAD R9, R34, R9, R8 ;  /* 0x0000000922097224 */ /* 0x000fe400078e0208 */
[----:B------:R-:W0:Y:S02]  /*0a80*/  LDS R8, [R22+0x2c0] ;  /* 0x0002c00016087984 */ /* 0x000e240000000800 */
[----:B---3--:R-:W-:Y:S02]  /*0a90*/  IMAD R9, R13, R10, R9 ;  /* 0x0000000a0d097224 */ /* 0x008fe400078e0209 */
[----:B------:R-:W-:Y:S04]  /*0aa0*/  LDS R34, [R22+0x340] ;  /* 0x0003400016227984 */ /* 0x000fe80000000800 */
[----:B------:R-:W1:Y:S01]  /*0ab0*/  LDS.128 R12, [R7+0x30] ;  /* 0x00003000070c7984 */ /* 0x000e620000000c00 */
[----:B------:R-:W-:Y:S06]  /*0ac0*/  BAR.SYNC.DEFER_BLOCKING 0x0 ;  /* 0x0000000000007b1d */ /* 0x000fec0000010000 */
[----:B------:R0:W2:Y:S04]  /*0ad0*/  LDG.E R17, desc[UR8][R16.64+0xc0] ;  /* 0x0000c00810117981 */ /* 0x0000a8000c1e1900 */
[----:B------:R-:W3:Y:S01]  /*0ae0*/  LDG.E R19, desc[UR8][R18.64] ;  /* 0x0000000812137981 */ /* 0x000ee2000c1e1900 */
[----:B0-----:R-:W-:-:S04]  /*0af0*/  IMAD R16, R8, R11, R9 ;  /* 0x0000000b08107224 */ /* 0x001fc800078e0209 */
[----:B-1----:R-:W-:-:S04]  /*0b00*/  IMAD R12, R12, R35, R16 ;  /* 0x000000230c0c7224 */ /* 0x002fc800078e0210 */
[----:B------:R-:W-:-:S04]  /*0b10*/  IMAD R12, R34, R13, R12 ;  /* 0x0000000d220c7224 */ /* 0x000fc800078e020c */
[----:B------:R-:W-:-:S04]  /*0b20*/  IMAD R12, R33, R14, R12 ;  /* 0x0000000e210c7224 */ /* 0x000fc800078e020c */
[----:B------:R-:W-:Y:S01]  /*0b30*/  IMAD R16, R32, R15, R12 ;  /* 0x0000000f20107224 */ /* 0x000fe200078e020c */
[----:B------:R-:W-:-:S04]  /*0b40*/  IADD3 R25, PT, PT, R25, 0x4, RZ ;  /* 0x0000000419197810 */ /* 0x000fc80007ffe0ff */
[----:B------:R-:W-:Y:S02]  /*0b50*/  ISETP.NE.AND P0, PT, R25, RZ, PT ;  /* 0x000000ff1900720c */ /* 0x000fe40003f05270 */
[----:B------:R-:W-:Y:S02]  /*0b60*/  IADD3 R27, PT, PT, R27, 0x40, RZ ;  /* 0x000000401b1b7810 */ /* 0x000fe40007ffe0ff */
[C---:B------:R-:W-:Y:S02]  /*0b70*/  LEA R30, R5.reuse, R30, 0x6 ;  /* 0x0000001e051e7211 */ /* 0x040fe400078e30ff */
[C---:B------:R-:W-:Y:S02]  /*0b80*/  LEA R28, R5.reuse, R28, 0x6 ;  /* 0x0000001c051c7211 */ /* 0x040fe400078e30ff */
[C---:B------:R-:W-:Y:S02]  /*0b90*/  LEA R26, R5.reuse, R26, 0x6 ;  /* 0x0000001a051a7211 */ /* 0x040fe400078e30ff */
[----:B------:R-:W-:Y:S01]  /*0ba0*/  LEA R24, R5, R24, 0x6 ;  /* 0x0000001805187211 */ /* 0x000fe200078e30ff */
        /* <DEDUP_REMOVED lines=9> */
[----:B------:R-:W4:Y:S04]  /*0c40*/  LDS.128 R12, [R7+0x10] ;  /* 0x00001000070c7984 */ /* 0x000f280000000c00 */
[----:B------:R-:W5:Y:S04]  /*0c50*/  LDS R32, [R22+0x140] ;  /* 0x0001400016207984 */ /* 0x000f680000000800 */
[----:B------:R-:W5:Y:S01]  /*0c60*/  LDS R35, [R22+0x180] ;  /* 0x0001800016237984 */ /* 0x000f620000000800 */
[----:B0-----:R-:W-:-:S03]  /*0c70*/  IMAD R8, R8, R31, R16 ;  /* 0x0000001f08087224 */ /* 0x001fc600078e0210 */
[----:B------:R-:W-:Y:S01]  /*0c80*/  LDS R31, [R22+0x200] ;  /* 0x00020000161f7984 */ /* 0x000fe20000000800 */
[----:B-1----:R-:W-:-:S03]  /*0c90*/  IMAD R9, R36, R9, R8 ;  /* 0x0000000924097224 */ /* 0x002fc600078e0208 */
[----:B------:R-:W0:Y:S04]  /*0ca0*/  LDS R8, [R22+0x1c0] ;  /* 0x0001c00016087984 */ /* 0x000e280000000800 */
[----:B------:R-:W1:Y:S01]  /*0cb0*/  LDS.128 R16, [R7+0x20] ;  /* 0x0000200007107984 */ /* 0x000e620000000c00 */
[----:B--2---:R-:W-:-:S04]  /*0cc0*/  IMAD R9, R37, R10, R9 ;  /* 0x0000000a25097224 */ /* 0x004fc800078e0209 */
[----:B---3--:R-:W-:-:S04]  /*0cd0*/  IMAD R9, R34, R11, R9 ;  /* 0x0000000b22097224 */ /* 0x008fc800078e0209 */
[----:B----4-:R-:W-:Y:S02]  /*0ce0*/  IMAD R9, R12, R33, R9 ;  /* 0x000000210c097224 */ /* 0x010fe400078e0209 */
[----:B------:R-:W2:Y:S02]  /*0cf0*/  LDS R12, [R22+0x240] ;  /* 0x00024000160c7984 */ /* 0x000ea40000000800 */
[----:B-----5:R-:W-:Y:S02]  /*0d00*/  IMAD R9, R32, R13, R9 ;  /* 0x0000000d20097224 */ /* 0x020fe400078e0209 */
[----:B------:R-:W3:Y:S02]  /*0d10*/  LDS R13, [R22+0x280] ;  /* 0x00028000160d7984 */ /* 0x000ee40000000800 */
[----:B------:R-:W-:Y:S02]  /*0d20*/  IMAD R9, R35, R14, R9 ;  /* 0x0000000e23097224 */ /* 0x000fe400078e0209 */
[----:B------:R-:W4:Y:S04]  /*0d30*/  LDS R14, [R22+0x2c0] ;  /* 0x0002c000160e7984 */ /* 0x000f280000000800 */
[----:B------:R-:W-:Y:S01]  /*0d40*/  LDS R32, [R22+0x340] ;  /* 0x0003400016207984 */ /* 0x000fe20000000800 */
[----:B0-----:R-:W-:-:S03]  /*0d50*/  IMAD R33, R8, R15, R9 ;  /* 0x0000000f08217224 */ /* 0x001fc600078e0209 */
[----:B------:R-:W-:Y:S04]  /*0d60*/  LDS R15, [R22+0x300] ;  /* 0x00030000160f7984 */ /* 0x000fe80000000800 */
[----:B------:R-:W0:Y:S01]  /*0d70*/  LDS.128 R8, [R7+0x30] ;  /* 0x0000300007087984 */ /* 0x000e220000000c00 */
[----:B-1----:R-:W-:-:S03]  /*0d80*/  IMAD R33, R16, R31, R33 ;  /* 0x0000001f10217224 */ /* 0x002fc600078e0221 */
[----:B------:R-:W1:Y:S04]  /*0d90*/  LDS R31, [R22+0x380] ;  /* 0x00038000161f7984 */ /* 0x000e680000000800 */
[----:B------:R-:W5:Y:S01]  /*0da0*/  LDS R16, [R22+0x3c0] ;  /* 0x0003c00016107984 */ /* 0x000f620000000800 */
[----:B--2---:R-:W-:-:S04]  /*0db0*/  IMAD R12, R12, R17, R33 ;  /* 0x000000110c0c7224 */ /* 0x004fc800078e0221 */
[----:B---3--:R-:W-:-:S04]  /*0dc0*/  IMAD R12, R13, R18, R12 ;  /* 0x000000120d0c7224 */ /* 0x008fc800078e020c */
[----:B----4-:R-:W-:-:S04]  /*0dd0*/  IMAD R12, R14, R19, R12 ;  /* 0x000000130e0c7224 */ /* 0x010fc800078e020c */
[----:B0-----:R-:W-:-:S04]  /*0de0*/  IMAD R8, R8, R15, R12 ;  /* 0x0000000f08087224 */ /* 0x001fc800078e020c */
[----:B------:R-:W-:-:S04]  /*0df0*/  IMAD R8, R32, R9, R8 ;  /* 0x0000000920087224 */ /* 0x000fc800078e0208 */
[----:B-1----:R-:W-:-:S04]  /*0e00*/  IMAD R31, R31, R10, R8 ;  /* 0x0000000a1f1f7224 */ /* 0x002fc800078e0208 */
[----:B-----5:R-:W-:Y:S01]  /*0e10*/  IMAD R31, R16, R11, R31 ;  /* 0x0000000b101f7224 */ /* 0x020fe200078e021f */
[----:B------:R-:W-:Y:S06]  /*0e20*/  BAR.SYNC.DEFER_BLOCKING 0x0 ;  /* 0x0000000000007b1d */ /* 0x000fec0000010000 */
[----:B------:R-:W-:Y:S05]  /*0e30*/  @P0 BRA `(.L_x_2) ;  /* 0xfffffff400240947 */ /* 0x000fea000383ffff */
.L_x_1:
[----:B------:R-:W-:-:S13]  /*0e40*/  LOP3.LUT P0, R8, R29, 0x3, RZ, 0xc0, !PT ;  /* 0x000000031d087812 */ /* 0x000fda000780c0ff */
[----:B------:R-:W-:Y:S05]  /*0e50*/  @!P0 BRA `(.L_x_0) ;  /* 0x00000008007c8947 */ /* 0x000fea0003800000 */
[----:B------:R-:W-:Y:S02]  /*0e60*/  ISETP.NE.AND P0, PT, R8, 0x1, PT ;  /* 0x000000010800780c */ /* 0x000fe40003f05270 */
[----:B------:R-:W-:-:S04]  /*0e70*/  LOP3.LUT R29, R29, 0x1, RZ, 0xc0, !PT ;  /* 0x000000011d1d7812 */ /* 0x000fc800078ec0ff */
[----:B------:R-:W-:-:S07]  /*0e80*/  ISETP.NE.U32.AND P1, PT, R29, 0x1, PT ;  /* 0x000000011d00780c */ /* 0x000fce0003f25070 */
[----:B------:R-:W-:Y:S06]  /*0e90*/  @!P0 BRA `(.L_x_3) ;  /* 0x0000000400908947 */ /* 0x000fec0003800000 */
[----:B------:R-:W0:Y:S01]  /*0ea0*/  LDC.64 R22, c[0x0][0x380] ;  /* 0x0000e000ff167b82 */ /* 0x000e220000000a00 */
[C---:B------:R-:W-:Y:S02]  /*0eb0*/  LEA R18, R0.reuse, R3, 0x4 ;  /* 0x0000000300127211 */ /* 0x040fe400078e20ff */
[----:B------:R-:W-:-:S03]  /*0ec0*/  LEA R9, R0, R21, 0x4 ;  /* 0x0000001500097211 */ /* 0x000fc600078e20ff */
[----:B------:R-:W-:Y:S02]  /*0ed0*/  IMAD R13, R18, R5, R4 ;  /* 0x00000005120d7224 */ /* 0x000fe400078e0204 */
[----:B------:R-:W1:Y:S01]  /*0ee0*/  LDC.64 R16, c[0x0][0x388] ;  /* 0x0000e200ff107b82 */ /* 0x000e620000000a00 */
[----:B0-----:R-:W-:-:S05]  /*0ef0*/  IMAD.WIDE R22, R9, 0x4, R22 ;  /* 0x0000000409167825 */ /* 0x001fca00078e0216 */
[----:B------:R-:W2:Y:S01]  /*0f00*/  LDG.E R19, desc[UR8][R22.64] ;  /* 0x0000000816137981 */ /* 0x000ea2000c1e1900 */
[----:B-1----:R-:W-:-:S05]  /*0f10*/  IMAD.WIDE.U32 R12, R13, 0x4, R16 ;  /* 0x000000040d0c7825 */ /* 0x002fca00078e0010 */
[----:B------:R-:W3:Y:S01]  /*0f20*/  LDG.E R25, desc[UR8][R12.64] ;  /* 0x000000080c197981 */ /* 0x000ee2000c1e1900 */
[----:B------:R-:W-:-:S04]  /*0f30*/  UIADD3 UR5, UPT, UPT, UR4, 0x400, URZ ;  /* 0x0000040004057890 */ /* 0x000fc8000fffe0ff */
[----:B------:R-:W-:Y:S01]  /*0f40*/  ULEA UR5, UR6, UR5, 0x18 ;  /* 0x0000000506057291 */ /* 0x000fe2000f8ec0ff */
[----:B------:R-:W-:-:S05]  /*0f50*/  LEA R30, R2, R7, 0x2 ;  /* 0x00000007021e7211 */ /* 0x000fca00078e10ff */
[----:B------:R-:W-:-:S04]  /*0f60*/  LEA R20, R2, UR5, 0x2 ;  /* 0x0000000502147c11 */ /* 0x000fc8000f8e10ff */
[----:B------:R-:W-:Y:S02]  /*0f70*/  LEA R32, R3, R20, 0x6 ;  /* 0x0000001403207211 */ /* 0x000fe400078e30ff */
[----:B------:R-:W-:Y:S01]  /*0f80*/  IADD3 R18, PT, PT, R18, 0x10, RZ ;  /* 0x0000001012127810 */ /* 0x000fe20007ffe0ff */
        /* <DEDUP_REMOVED lines=11> */
[----:B------:R-:W5:Y:S04]  /*1040*/  LDS R19, [R20+0x180] ;  /* 0x0001800014137984 */ /* 0x000f680000000800 */
[----:B------:R-:W5:Y:S04]  /*1050*/  LDS R24, [R20+0x1c0] ;  /* 0x0001c00014187984 */ /* 0x000f680000000800 */
[----:B------:R-:W-:Y:S01]  /*1060*/  LDS R36, [R20+0x240] ;  /* 0x0002400014247984 */ /* 0x000fe20000000800 */
[----:B0-----:R-:W-:-:S03]  /*1070*/  IMAD R8, R8, R27, R31 ;  /* 0x0000001b08087224 */ /* 0x001fc600078e021f */
[----:B------:R-:W-:Y:S01]  /*1080*/  LDS R27, [R20+0x200] ;  /* 0x00020000141b7984 */ /* 0x000fe20000000800 */
[----:B-1----:R-:W-:-:S03]  /*1090*/  IMAD R9, R28, R9, R8 ;  /* 0x000000091c097224 */ /* 0x002fc600078e0208 */
[----:B------:R-:W-:Y:S01]  /*10a0*/  LDS R31, [R20+0x380] ;  /* 0x00038000141f7984 */ /* 0x000fe20000000800 */
[----:B--2---:R-:W-:-:S03]  /*10b0*/  IMAD R10, R29, R10, R9 ;  /* 0x0000000a1d0a7224 */ /* 0x004fc600078e0209 */
[----:B------:R-:W-:Y:S01]  /*10c0*/  LDS R29, [R20+0x300] ;  /* 0x00030000141d7984 */ /* 0x000fe20000000800 */
[----:B---3--:R-:W-:-:S03]  /*10d0*/  IMAD R11, R33, R11, R10 ;  /* 0x0000000b210b7224 */ /* 0x008fc600078e020a */
[----:B------:R-:W-:Y:S04]  /*10e0*/  LDS R33, [R20+0x280] ;  /* 0x0002800014217984 */ /* 0x000fe80000000800 */
[----:B------:R-:W-:Y:S01]  /*10f0*/  LDS R28, [R20+0x3c0] ;  /* 0x0003c000141c7984 */ /* 0x000fe20000000800 */
[----:B----4-:R-:W-:-:S03]  /*1100*/  IMAD R11, R12, R34, R11 ;  /* 0x000000220c0b7224 */ /* 0x010fc600078e020b */
[----:B------:R-:W-:Y:S01]  /*1110*/  LDS R34, [R20+0x2c0] ;  /* 0x0002c00014227984 */ /* 0x000fe20000000800 */
[----:B-----5:R-:W-:Y:S02]  /*1120*/  IMAD R11, R26, R13, R11 ;  /* 0x0000000d1a0b7224 */ /* 0x020fe400078e020b */
[----:B------:R-:W-:Y:S01]  /*1130*/  IMAD R13, R18, R5, R4 ;  /* 0x00000005120d7224 */ /* 0x000fe200078e0204 */
[----:B------:R-:W-:Y:S01]  /*1140*/  LDS R26, [R20+0x340] ;  /* 0x00034000141a7984 */ /* 0x000fe20000000800 */
[----:B------:R-:W-:Y:S02]  /*1150*/  IMAD R11, R19, R14, R11 ;  /* 0x0000000e130b7224 */ /* 0x000fe400078e020b */
[----:B------:R-:W-:Y:S02]  /*1160*/  IMAD.WIDE.U32 R12, R13, 0x4, R16 ;  /* 0x000000040d0c7825 */ /* 0x000fe400078e0010 */
[----:B------:R-:W-:Y:S02]  /*1170*/  LDS.128 R16, [R7+0x30] ;  /* 0x0000300007107984 */ /* 0x000fe40000000c00 */
[----:B------:R-:W-:-:S02]  /*1180*/  IMAD R35, R24, R15, R11 ;  /* 0x0000000f18237224 */ /* 0x000fc400078e020b */
[----:B------:R-:W0:Y:S01]  /*1190*/  LDS.128 R8, [R7+0x20] ;  /* 0x0000200007087984 */ /* 0x000e220000000c00 */
[----:B------:R-:W-:Y:S06]  /*11a0*/  BAR.SYNC.DEFER_BLOCKING 0x0 ;  /* 0x0000000000007b1d */ /* 0x000fec0000010000 */
[----:B------:R-:W2:Y:S04]  /*11b0*/  LDG.E R23, desc[UR8][R22.64+0x40] ;  /* 0x0000400816177981 */ /* 0x000ea8000c1e1900 */
[----:B------:R-:W3:Y:S01]  /*11c0*/  LDG.E R37, desc[UR8][R12.64] ;  /* 0x000000080c257981 */ /* 0x000ee2000c1e1900 */
[----:B0-----:R-:W-:-:S04]  /*11d0*/  IMAD R8, R8, R27, R35 ;  /* 0x0000001b08087224 */ /* 0x001fc800078e0223 */
[----:B------:R-:W-:-:S04]  /*11e0*/  IMAD R8, R36, R9, R8 ;  /* 0x0000000924087224 */ /* 0x000fc800078e0208 */
[----:B------:R-:W-:-:S04]  /*11f0*/  IMAD R8, R33, R10, R8 ;  /* 0x0000000a21087224 */ /* 0x000fc800078e0208 */
[----:B------:R-:W-:-:S04]  /*1200*/  IMAD R34, R34, R11, R8 ;  /* 0x0000000b22227224 */ /* 0x000fc800078e0208 */
[----:B------:R-:W-:-:S04]  /*1210*/  IMAD R16, R16, R29, R34 ;  /* 0x0000001d10107224 */ /* 0x000fc800078e0222 */
[----:B------:R-:W-:-:S04]  /*1220*/  IMAD R16, R26, R17, R16 ;  /* 0x000000111a107224 */ /* 0x000fc800078e0210 */
[----:B------:R-:W-:-:S04]  /*1230*/  IMAD R16, R31, R18, R16 ;  /* 0x000000121f107224 */ /* 0x000fc800078e0210 */
[----:B------:R-:W-:Y:S01]  /*1240*/  IMAD R28, R28, R19, R16 ;  /* 0x000000131c1c7224 */ /* 0x000fe200078e0210 */
        /* <DEDUP_REMOVED lines=14> */
[----:B------:R-:W-:Y:S04]  /*1330*/  LDS R31, [R20+0x200] ;  /* 0x00020000141f7984 */ /* 0x000fe80000000800 */
[----:B------:R-:W5:Y:S01]  /*1340*/  LDS.128 R16, [R7+0x20] ;  /* 0x0000200007107984 */ /* 0x000f620000000c00 */
[----:B0-----:R-:W-:-:S03]  /*1350*/  IMAD R12, R12, R25, R28 ;  /* 0x000000190c0c7224 */ /* 0x001fc600078e021c */
[----:B------:R-:W0:Y:S01]  /*1360*/  LDS R28, [R20+0x240] ;  /* 0x00024000141c7984 */ /* 0x000e220000000800 */
[----:B-1----:R-:W-:-:S03]  /*1370*/  IMAD R12, R24, R13, R12 ;  /* 0x0000000d180c7224 */ /* 0x002fc600078e020c */
[----:B------:R-:W1:Y:S01]  /*1380*/  LDS R25, [R20+0x280] ;  /* 0x0002800014197984 */ /* 0x000e620000000800 */
[----:B--2---:R-:W-:-:S03]  /*1390*/  IMAD R12, R27, R14, R12 ;  /* 0x0000000e1b0c7224 */ /* 0x004fc600078e020c */
[----:B------:R-:W2:Y:S01]  /*13a0*/  LDS R24, [R20+0x2c0] ;  /* 0x0002c00014187984 */ /* 0x000ea20000000800 */
[----:B---3--:R-:W-:-:S03]  /*13b0*/  IMAD R32, R22, R15, R12 ;  /* 0x0000000f16207224 */ /* 0x008fc600078e020c */
[----:B------:R-:W-:Y:S04]  /*13c0*/  LDS R27, [R20+0x300] ;  /* 0x00030000141b7984 */ /* 0x000fe80000000800 */
[----:B------:R-:W3:Y:S01]  /*13d0*/  LDS.128 R12, [R7+0x30] ;  /* 0x00003000070c7984 */ /* 0x000ee20000000c00 */
[----:B----4-:R-:W-:-:S03]  /*13e0*/  IMAD R8, R8, R23, R32 ;  /* 0x0000001708087224 */ /* 0x010fc600078e0220 */
[----:B------:R-:W4:Y:S01]  /*13f0*/  LDS R22, [R20+0x340] ;  /* 0x0003400014167984 */ /* 0x000f220000000800 */
[----:B-----5:R-:W-:-:S03]  /*1400*/  IMAD R9, R30, R9, R8 ;  /* 0x000000091e097224 */ /* 0x020fc600078e0208 */
[----:B------:R-:W5:Y:S04]  /*1410*/  LDS R23, [R20+0x380] ;  /* 0x0003800014177984 */ /* 0x000f680000000800 */
[----:B------:R-:W5:Y:S01]  /*1420*/  LDS R8, [R20+0x3c0] ;  /* 0x0003c00014087984 */ /* 0x000f620000000800 */
[----:B------:R-:W-:-:S04]  /*1430*/  IMAD R9, R29, R10, R9 ;  /* 0x0000000a1d097224 */ /* 0x000fc800078e0209 */
[----:B------:R-:W-:-:S04]  /*1440*/  IMAD R9, R26, R11, R9 ;  /* 0x0000000b1a097224 */ /* 0x000fc800078e0209 */
[----:B------:R-:W-:-:S04]  /*1450*/  IMAD R9, R16, R31, R9 ;  /* 0x0000001f10097224 */ /* 0x000fc800078e0209 */
[----:B0-----:R-:W-:-:S04]  /*1460*/  IMAD R9, R28, R17, R9 ;  /* 0x000000111c097224 */ /* 0x001fc800078e0209 */
[----:B-1----:R-:W-:-:S04]  /*1470*/  IMAD R9, R25, R18, R9 ;  /* 0x0000001219097224 */ /* 0x002fc800078e0209 */
[----:B--2---:R-:W-:-:S04]  /*1480*/  IMAD R9, R24, R19, R9 ;  /* 0x0000001318097224 */ /* 0x004fc800078e0209 */
[----:B---3--:R-:W-:-:S04]  /*1490*/  IMAD R9, R12, R27, R9 ;  /* 0x0000001b0c097224 */ /* 0x008fc800078e0209 */
[----:B----4-:R-:W-:-:S04]  /*14a0*/  IMAD R9, R22, R13, R9 ;  /* 0x0000000d16097224 */ /* 0x010fc800078e0209 */
[----:B-----5:R-:W-:-:S04]  /*14b0*/  IMAD R9, R23, R14, R9 ;  /* 0x0000000e17097224 */ /* 0x020fc800078e0209 */
[----:B------:R-:W-:Y:S01]  /*14c0*/  IMAD R31, R8, R15, R9 ;  /* 0x0000000f081f7224 */ /* 0x000fe200078e0209 */
[----:B------:R-:W-:Y:S06]  /*14d0*/  BAR.SYNC.DEFER_BLOCKING 0x0 ;  /* 0x0000000000007b1d */ /* 0x000fec0000010000 */
.L_x_3:
[----:B------:R-:W-:Y:S05]  /*14e0*/  @P1 BRA `(.L_x_0) ;  /* 0x0000000000d81947 */ /* 0x000fea0003800000 */
[----:B------:R-:W0:Y:S01]  /*14f0*/  LDC.64 R8, c[0x0][0x380] ;  /* 0x0000e000ff087b82 */ /* 0x000e220000000a00 */
[C---:B------:R-:W-:Y:S02]  /*1500*/  LEA R10, R0.reuse, R3, 0x4 ;  /* 0x00000003000a7211 */ /* 0x040fe400078e20ff */
[----:B------:R-:W-:-:S03]  /*1510*/  LEA R21, R0, R21, 0x4 ;  /* 0x0000001500157211 */ /* 0x000fc600078e20ff */
[----:B------:R-:W-:Y:S02]  /*1520*/  IMAD R11, R10, R5, R4 ;  /* 0x000000050a0b7224 */ /* 0x000fe400078e0204 */
[----:B------:R-:W1:Y:S01]  /*1530*/  LDC.64 R12, c[0x0][0x388] ;  /* 0x0000e200ff0c7b82 */ /* 0x000e620000000a00 */
[----:B0-----:R-:W-:-:S05]  /*1540*/  IMAD.WIDE R8, R21, 0x4, R8 ;  /* 0x0000000415087825 */ /* 0x001fca00078e0208 */
[----:B------:R-:W2:Y:S01]  /*1550*/  LDG.E R14, desc[UR8][R8.64] ;  /* 0x00000008080e7981 */ /* 0x000ea2000c1e1900 */
[----:B-1----:R-:W-:-:S06]  /*1560*/  IMAD.WIDE.U32 R12, R11, 0x4, R12 ;  /* 0x000000040b0c7825 */ /* 0x002fcc00078e000c */
[----:B------:R-:W3:Y:S01]  /*1570*/  LDG.E R12, desc[UR8][R12.64] ;  /* 0x000000080c0c7981 */ /* 0x000ee2000c1e1900 */
[----:B------:R-:W-:-:S04]  /*1580*/  UIADD3 UR4, UPT, UPT, UR4, 0x400, URZ ;  /* 0x0000040004047890 */ /* 0x000fc8000fffe0ff */
[----:B------:R-:W-:Y:S01]  /*1590*/  ULEA UR4, UR6, UR4, 0x18 ;  /* 0x0000000406047291 */ /* 0x000fe2000f8ec0ff */
[----:B------:R-:W-:-:S05]  /*15a0*/  LEA R15, R2, R7, 0x2 ;  /* 0x00000007020f7211 */ /* 0x000fca00078e10ff */
[----:B------:R-:W-:-:S04]  /*15b0*/  LEA R0, R2, UR4, 0x2 ;  /* 0x0000000402007c11 */ /* 0x000fc8000f8e10ff */
        /* <DEDUP_REMOVED lines=41> */
.L_x_0:
[----:B------:R-:W0:Y:S01]  /*1850*/  LDC.64 R2, c[0x0][0x390] ;  /* 0x0000e400ff027b82 */ /* 0x000e220000000a00 */
[----:B------:R-:W-:-:S04]  /*1860*/  IMAD R5, R6, R5, R4 ;  /* 0x0000000506057224 */ /* 0x000fc800078e0204 */
[----:B0-----:R-:W-:-:S05]  /*1870*/  IMAD.WIDE R2, R5, 0x4, R2 ;  /* 0x0000000405027825 */ /* 0x001fca00078e0202 */
[----:B------:R-:W-:Y:S01]  /*1880*/  STG.E desc[UR8][R2.64], R31 ;  /* 0x0000001f02007986 */ /* 0x000fe2000c101908 */
[----:B------:R-:W-:Y:S05]  /*1890*/  EXIT ;  /* 0x000000000000794d */ /* 0x000fea0003800000 */
.L_x_4:
[----:B------:R-:W-:-:S00]  /*18a0*/  BRA `(.L_x_4) ;  /* 0xfffffffc00fc7947 */ /* 0x000fc0000383ffff */
[----:B------:R-:W-:-:S00]  /*18b0*/  NOP ;  /* 0x0000000000007918 */ /* 0x000fc00000000000 */
        /* <DEDUP_REMOVED lines=12> */
.L_x_5:


//--------------------- .nv.shared._Z12matmulKernelPiS_S_i --------------------------
	.section	.nv.shared._Z12matmulKernelPiS_S_i,"aw",@nobits
	.sectionflags	@""
	.align	4
.nv.shared._Z12matmulKernelPiS_S_i:
	.zero		3072


//--------------------- .nv.shared.reserved.0     --------------------------
	.section	.nv.shared.reserved.0,"aw",@nobits
	.weak		__nv_reservedSMEM_offset_0_alias
	.size		__nv_reservedSMEM_offset_0_alias, 0, 64
	.other		__nv_reservedSMEM_offset_0_alias,@"STO_CUDA_RESERVED_SHARED STV_DEFAULT"
__nv_reservedSMEM_offset_0_alias:
	.zero		0
	.zero		64


//--------------------- .nv.constant0._Z12matmulKernelPiS_S_i --------------------------
	.section	.nv.constant0._Z12matmulKernelPiS_S_i,"a",@progbits
	.sectionflags	@""
	.align	4
.nv.constant0._Z12matmulKernelPiS_S_i:
	.zero		924


//--------------------- SYMBOLS --------------------------

	.type		.nv.reservedSmem.offset0,@object
	.size		.nv.reservedSmem.offset0,0x4
	.type		.nv.reservedSmem.cap,@object
	.size		.nv.reservedSmem.cap,0x4
